//
// Generated by NVIDIA NVVM Compiler
//
// Compiler Build ID: CL-36424714
// Cuda compilation tools, release 13.0, V13.0.88
// Based on NVVM 20.0.0
//

.version 9.0
.target sm_100
.address_size 64

	// .globl	_Z11sgemm_naiveiiifPKfS0_fPf

.visible .entry _Z11sgemm_naiveiiifPKfS0_fPf(
	.param .u32 _Z11sgemm_naiveiiifPKfS0_fPf_param_0,
	.param .u32 _Z11sgemm_naiveiiifPKfS0_fPf_param_1,
	.param .u32 _Z11sgemm_naiveiiifPKfS0_fPf_param_2,
	.param .f32 _Z11sgemm_naiveiiifPKfS0_fPf_param_3,
	.param .u64 .ptr .align 1 _Z11sgemm_naiveiiifPKfS0_fPf_param_4,
	.param .u64 .ptr .align 1 _Z11sgemm_naiveiiifPKfS0_fPf_param_5,
	.param .f32 _Z11sgemm_naiveiiifPKfS0_fPf_param_6,
	.param .u64 .ptr .align 1 _Z11sgemm_naiveiiifPKfS0_fPf_param_7
)
{
	.reg .pred 	%p<11>;
	.reg .b32 	%r<95>;
	.reg .b32 	%f<73>;
	.reg .b64 	%rd<70>;

	ld.param.u32 	%r46, [_Z11sgemm_naiveiiifPKfS0_fPf_param_0];
	ld.param.u32 	%r44, [_Z11sgemm_naiveiiifPKfS0_fPf_param_1];
	ld.param.u32 	%r45, [_Z11sgemm_naiveiiifPKfS0_fPf_param_2];
	ld.param.f32 	%f13, [_Z11sgemm_naiveiiifPKfS0_fPf_param_3];
	ld.param.u64 	%rd4, [_Z11sgemm_naiveiiifPKfS0_fPf_param_4];
	ld.param.u64 	%rd5, [_Z11sgemm_naiveiiifPKfS0_fPf_param_5];
	ld.param.f32 	%f14, [_Z11sgemm_naiveiiifPKfS0_fPf_param_6];
	cvta.to.global.u64 	%rd1, %rd5;
	cvta.to.global.u64 	%rd2, %rd4;
	mov.u32 	%r48, %ctaid.x;
	mov.u32 	%r49, %ntid.x;
	mov.u32 	%r50, %tid.x;
	mad.lo.s32 	%r1, %r48, %r49, %r50;
	mov.u32 	%r51, %ctaid.y;
	mov.u32 	%r52, %ntid.y;
	mul.lo.s32 	%r2, %r51, %r52;
	mov.u32 	%r3, %tid.y;
	add.s32 	%r53, %r2, %r3;
	max.u32 	%r54, %r1, %r53;
	setp.ge.u32 	%p1, %r54, %r46;
	@%p1 bra 	$L__BB0_14;
	setp.lt.s32 	%p2, %r45, 1;
	mov.f32 	%f72, 0f00000000;
	@%p2 bra 	$L__BB0_13;
	mul.lo.s32 	%r5, %r45, %r1;
	and.b32  	%r6, %r45, 7;
	setp.lt.u32 	%p3, %r45, 8;
	mov.f32 	%f72, 0f00000000;
	mov.b32 	%r93, 0;
	@%p3 bra 	$L__BB0_5;
	and.b32  	%r93, %r45, 2147483640;
	neg.s32 	%r91, %r93;
	add.s32 	%r56, %r3, %r44;
	add.s32 	%r90, %r56, %r2;
	shl.b32 	%r10, %r44, 3;
	shl.b32 	%r57, %r44, 1;
	add.s32 	%r89, %r53, %r57;
	mad.lo.s32 	%r88, %r44, 3, %r53;
	shl.b32 	%r58, %r44, 2;
	add.s32 	%r87, %r53, %r58;
	mad.lo.s32 	%r86, %r44, 5, %r53;
	mad.lo.s32 	%r85, %r44, 6, %r53;
	mad.lo.s32 	%r84, %r44, 7, %r53;
	add.s32 	%r82, %r5, 3;
	mov.f32 	%f72, 0f00000000;
	mov.u32 	%r83, %r53;
$L__BB0_4:
	.pragma "nounroll";
	add.s32 	%r59, %r82, -3;
	mul.wide.u32 	%rd6, %r59, 4;
	add.s64 	%rd7, %rd2, %rd6;
	ld.global.f32 	%f19, [%rd7];
	mul.wide.u32 	%rd8, %r83, 4;
	add.s64 	%rd9, %rd1, %rd8;
	ld.global.f32 	%f20, [%rd9];
	fma.rn.f32 	%f21, %f19, %f20, %f72;
	add.s32 	%r60, %r82, -2;
	mul.wide.u32 	%rd10, %r60, 4;
	add.s64 	%rd11, %rd2, %rd10;
	ld.global.f32 	%f22, [%rd11];
	mul.wide.u32 	%rd12, %r90, 4;
	add.s64 	%rd13, %rd1, %rd12;
	ld.global.f32 	%f23, [%rd13];
	fma.rn.f32 	%f24, %f22, %f23, %f21;
	add.s32 	%r61, %r82, -1;
	mul.wide.u32 	%rd14, %r61, 4;
	add.s64 	%rd15, %rd2, %rd14;
	ld.global.f32 	%f25, [%rd15];
	mul.wide.u32 	%rd16, %r89, 4;
	add.s64 	%rd17, %rd1, %rd16;
	ld.global.f32 	%f26, [%rd17];
	fma.rn.f32 	%f27, %f25, %f26, %f24;
	add.s32 	%r62, %r82, 4;
	mul.wide.u32 	%rd18, %r82, 4;
	add.s64 	%rd19, %rd2, %rd18;
	ld.global.f32 	%f28, [%rd19];
	mul.wide.u32 	%rd20, %r88, 4;
	add.s64 	%rd21, %rd1, %rd20;
	ld.global.f32 	%f29, [%rd21];
	fma.rn.f32 	%f30, %f28, %f29, %f27;
	add.s32 	%r63, %r82, 1;
	mul.wide.u32 	%rd22, %r63, 4;
	add.s64 	%rd23, %rd2, %rd22;
	ld.global.f32 	%f31, [%rd23];
	mul.wide.u32 	%rd24, %r87, 4;
	add.s64 	%rd25, %rd1, %rd24;
	ld.global.f32 	%f32, [%rd25];
	fma.rn.f32 	%f33, %f31, %f32, %f30;
	add.s32 	%r64, %r82, 2;
	mul.wide.u32 	%rd26, %r64, 4;
	add.s64 	%rd27, %rd2, %rd26;
	ld.global.f32 	%f34, [%rd27];
	mul.wide.u32 	%rd28, %r86, 4;
	add.s64 	%rd29, %rd1, %rd28;
	ld.global.f32 	%f35, [%rd29];
	fma.rn.f32 	%f36, %f34, %f35, %f33;
	add.s32 	%r65, %r82, 3;
	mul.wide.u32 	%rd30, %r65, 4;
	add.s64 	%rd31, %rd2, %rd30;
	ld.global.f32 	%f37, [%rd31];
	mul.wide.u32 	%rd32, %r85, 4;
	add.s64 	%rd33, %rd1, %rd32;
	ld.global.f32 	%f38, [%rd33];
	fma.rn.f32 	%f39, %f37, %f38, %f36;
	mul.wide.u32 	%rd34, %r62, 4;
	add.s64 	%rd35, %rd2, %rd34;
	ld.global.f32 	%f40, [%rd35];
	mul.wide.u32 	%rd36, %r84, 4;
	add.s64 	%rd37, %rd1, %rd36;
	ld.global.f32 	%f41, [%rd37];
	fma.rn.f32 	%f72, %f40, %f41, %f39;
	add.s32 	%r91, %r91, 8;
	add.s32 	%r90, %r90, %r10;
	add.s32 	%r89, %r89, %r10;
	add.s32 	%r88, %r88, %r10;
	add.s32 	%r87, %r87, %r10;
	add.s32 	%r86, %r86, %r10;
	add.s32 	%r85, %r85, %r10;
	add.s32 	%r84, %r84, %r10;
	add.s32 	%r83, %r83, %r10;
	add.s32 	%r82, %r82, 8;
	setp.ne.s32 	%p4, %r91, 0;
	@%p4 bra 	$L__BB0_4;
$L__BB0_5:
	setp.eq.s32 	%p5, %r6, 0;
	@%p5 bra 	$L__BB0_13;
	and.b32  	%r39, %r45, 3;
	setp.lt.u32 	%p6, %r6, 4;
	@%p6 bra 	$L__BB0_8;
	add.s32 	%r66, %r93, %r5;
	mul.wide.u32 	%rd38, %r66, 4;
	add.s64 	%rd39, %rd2, %rd38;
	ld.global.f32 	%f43, [%rd39];
	mad.lo.s32 	%r67, %r93, %r44, %r53;
	mul.wide.u32 	%rd40, %r67, 4;
	add.s64 	%rd41, %rd1, %rd40;
	ld.global.f32 	%f44, [%rd41];
	fma.rn.f32 	%f45, %f43, %f44, %f72;
	add.s32 	%r68, %r66, 1;
	mul.wide.u32 	%rd42, %r68, 4;
	add.s64 	%rd43, %rd2, %rd42;
	ld.global.f32 	%f46, [%rd43];
	add.s32 	%r69, %r67, %r44;
	mul.wide.u32 	%rd44, %r69, 4;
	add.s64 	%rd45, %rd1, %rd44;
	ld.global.f32 	%f47, [%rd45];
	fma.rn.f32 	%f48, %f46, %f47, %f45;
	add.s32 	%r70, %r66, 2;
	mul.wide.u32 	%rd46, %r70, 4;
	add.s64 	%rd47, %rd2, %rd46;
	ld.global.f32 	%f49, [%rd47];
	add.s32 	%r71, %r69, %r44;
	mul.wide.u32 	%rd48, %r71, 4;
	add.s64 	%rd49, %rd1, %rd48;
	ld.global.f32 	%f50, [%rd49];
	fma.rn.f32 	%f51, %f49, %f50, %f48;
	add.s32 	%r72, %r66, 3;
	mul.wide.u32 	%rd50, %r72, 4;
	add.s64 	%rd51, %rd2, %rd50;
	ld.global.f32 	%f52, [%rd51];
	add.s32 	%r73, %r71, %r44;
	mul.wide.u32 	%rd52, %r73, 4;
	add.s64 	%rd53, %rd1, %rd52;
	ld.global.f32 	%f53, [%rd53];
	fma.rn.f32 	%f72, %f52, %f53, %f51;
	add.s32 	%r93, %r93, 4;
$L__BB0_8:
	setp.eq.s32 	%p7, %r39, 0;
	@%p7 bra 	$L__BB0_13;
	setp.eq.s32 	%p8, %r39, 1;
	@%p8 bra 	$L__BB0_11;
	add.s32 	%r74, %r93, %r5;
	mul.wide.u32 	%rd54, %r74, 4;
	add.s64 	%rd55, %rd2, %rd54;
	ld.global.f32 	%f55, [%rd55];
	mad.lo.s32 	%r75, %r93, %r44, %r53;
	mul.wide.u32 	%rd56, %r75, 4;
	add.s64 	%rd57, %rd1, %rd56;
	ld.global.f32 	%f56, [%rd57];
	fma.rn.f32 	%f57, %f55, %f56, %f72;
	add.s32 	%r76, %r74, 1;
	mul.wide.u32 	%rd58, %r76, 4;
	add.s64 	%rd59, %rd2, %rd58;
	ld.global.f32 	%f58, [%rd59];
	add.s32 	%r77, %r75, %r44;
	mul.wide.u32 	%rd60, %r77, 4;
	add.s64 	%rd61, %rd1, %rd60;
	ld.global.f32 	%f59, [%rd61];
	fma.rn.f32 	%f72, %f58, %f59, %f57;
	add.s32 	%r93, %r93, 2;
$L__BB0_11:
	and.b32  	%r78, %r45, 1;
	setp.eq.b32 	%p9, %r78, 1;
	not.pred 	%p10, %p9;
	@%p10 bra 	$L__BB0_13;
	add.s32 	%r79, %r93, %r5;
	mul.wide.u32 	%rd62, %r79, 4;
	add.s64 	%rd63, %rd2, %rd62;
	ld.global.f32 	%f60, [%rd63];
	mad.lo.s32 	%r80, %r93, %r44, %r53;
	mul.wide.u32 	%rd64, %r80, 4;
	add.s64 	%rd65, %rd1, %rd64;
	ld.global.f32 	%f61, [%rd65];
	fma.rn.f32 	%f72, %f60, %f61, %f72;
$L__BB0_13:
	ld.param.u64 	%rd69, [_Z11sgemm_naiveiiifPKfS0_fPf_param_7];
	mad.lo.s32 	%r81, %r44, %r1, %r53;
	cvta.to.global.u64 	%rd66, %rd69;
	mul.wide.u32 	%rd67, %r81, 4;
	add.s64 	%rd68, %rd66, %rd67;
	ld.global.f32 	%f62, [%rd68];
	mul.f32 	%f63, %f14, %f62;
	fma.rn.f32 	%f64, %f13, %f72, %f63;
	st.global.f32 	[%rd68], %f64;
$L__BB0_14:
	ret;

}


// ===== COMPILED SASS (sm_100) =====

	.target	sm_100

	.elftype	@"ET_EXEC"


//--------------------- .note.nv.tkinfo           --------------------------
	.section	.note.nv.tkinfo,"",@"SHT_NOTE"
	.sectionflags	@"SHF_NOTE_NV_TKINFO"
	.tkinfo
        /*0018*/ 	.word	0x00000002
        /*0030*/ 	.string	""
        /*0030*/ 	.string	"ptxas"
        /*0030*/ 	.string	"Cuda compilation tools, release 13.0, V13.0.88"
        /*0030*/ 	.string	"Build cuda_13.0.r13.0/compiler.36424714_0"
        /*0030*/ 	.string	"-arch sm_100 -m 64 "



//--------------------- .note.nv.cuinfo           --------------------------
	.section	.note.nv.cuinfo,"",@"SHT_NOTE"
	.sectionflags	@"SHF_NOTE_NV_CUINFO"
        /*0018*/ 	.short	0x0002
        /*001a*/ 	.short	0x0064
        /*001c*/ 	.short	0x0082
	.zero		2


//--------------------- .nv.info                  --------------------------
	.section	.nv.info,"",@"SHT_CUDA_INFO"
	.align	4


	//----- nvinfo : EIATTR_REGCOUNT
	.align		4
        /*0000*/ 	.byte	0x04, 0x2f
        /*0002*/ 	.short	(.L_1 - .L_0)
	.align		4
.L_0:
        /*0004*/ 	.word	index@(_Z11sgemm_naiveiiifPKfS0_fPf)
        /*0008*/ 	.word	0x00000020


	//----- nvinfo : EIATTR_FRAME_SIZE
	.align		4
.L_1:
        /*000c*/ 	.byte	0x04, 0x11
        /*000e*/ 	.short	(.L_3 - .L_2)
	.align		4
.L_2:
        /*0010*/ 	.word	index@(_Z11sgemm_naiveiiifPKfS0_fPf)
        /*0014*/ 	.word	0x00000000


	//----- nvinfo : EIATTR_MIN_STACK_SIZE
	.align		4
.L_3:
        /*0018*/ 	.byte	0x04, 0x12
        /*001a*/ 	.short	(.L_5 - .L_4)
	.align		4
.L_4:
        /*001c*/ 	.word	index@(_Z11sgemm_naiveiiifPKfS0_fPf)
        /*0020*/ 	.word	0x00000000
.L_5:


//--------------------- .nv.compat                --------------------------
	.section	.nv.compat,"",@"SHT_CUDA_COMPAT_INFO"
	.align	4
        /*0000*/ 	.byte	0x02, 0x09, 0x00, 0x00, 0x02, 0x02, 0x01, 0x00, 0x02, 0x05, 0x05, 0x00, 0x03, 0x07, 0x01, 0x01
        /*0010*/ 	.byte	0x02, 0x03, 0x00, 0x00, 0x02, 0x06, 0x01, 0x00, 0x04, 0x0b, 0x08, 0x00, 0x09, 0x00, 0x00, 0x00
        /*0020*/ 	.byte	0x00, 0x00, 0x00, 0x00


//--------------------- .nv.info._Z11sgemm_naiveiiifPKfS0_fPf --------------------------
	.section	.nv.info._Z11sgemm_naiveiiifPKfS0_fPf,"",@"SHT_CUDA_INFO"
	.sectionflags	@""
	.align	4


	//----- nvinfo : EIATTR_CUDA_API_VERSION
	.align		4
        /*0000*/ 	.byte	0x04, 0x37
        /*0002*/ 	.short	(.L_7 - .L_6)
.L_6:
        /*0004*/ 	.word	0x00000082


	//----- nvinfo : EIATTR_KPARAM_INFO
	.align		4
.L_7:
        /*0008*/ 	.byte	0x04, 0x17
        /*000a*/ 	.short	(.L_9 - .L_8)
.L_8:
        /*000c*/ 	.word	0x00000000
        /*0010*/ 	.short	0x0007
        /*0012*/ 	.short	0x0028
        /*0014*/ 	.byte	0x00, 0xf5, 0x21, 0x00


	//----- nvinfo : EIATTR_KPARAM_INFO
	.align		4
.L_9:
        /*0018*/ 	.byte	0x04, 0x17
        /*001a*/ 	.short	(.L_11 - .L_10)
.L_10:
        /*001c*/ 	.word	0x00000000
        /*0020*/ 	.short	0x0006
        /*0022*/ 	.short	0x0020
        /*0024*/ 	.byte	0x00, 0xf0, 0x11, 0x00


	//----- nvinfo : EIATTR_KPARAM_INFO
	.align		4
.L_11:
        /*0028*/ 	.byte	0x04, 0x17
        /*002a*/ 	.short	(.L_13 - .L_12)
.L_12:
        /*002c*/ 	.word	0x00000000
        /*0030*/ 	.short	0x0005
        /*0032*/ 	.short	0x0018
        /*0034*/ 	.byte	0x00, 0xf5, 0x21, 0x00


	//----- nvinfo : EIATTR_KPARAM_INFO
	.align		4
.L_13:
        /*0038*/ 	.byte	0x04, 0x17
        /*003a*/ 	.short	(.L_15 - .L_14)
.L_14:
        /*003c*/ 	.word	0x00000000
        /*0040*/ 	.short	0x0004
        /*0042*/ 	.short	0x0010
        /*0044*/ 	.byte	0x00, 0xf5, 0x21, 0x00


	//----- nvinfo : EIATTR_KPARAM_INFO
	.align		4
.L_15:
        /*0048*/ 	.byte	0x04, 0x17
        /*004a*/ 	.short	(.L_17 - .L_16)
.L_16:
        /*004c*/ 	.word	0x00000000
        /*0050*/ 	.short	0x0003
        /*0052*/ 	.short	0x000c
        /*0054*/ 	.byte	0x00, 0xf0, 0x11, 0x00


	//----- nvinfo : EIATTR_KPARAM_INFO
	.align		4
.L_17:
        /*0058*/ 	.byte	0x04, 0x17
        /*005a*/ 	.short	(.L_19 - .L_18)
.L_18:
        /*005c*/ 	.word	0x00000000
        /*0060*/ 	.short	0x0002
        /*0062*/ 	.short	0x0008
        /*0064*/ 	.byte	0x00, 0xf0, 0x11, 0x00


	//----- nvinfo : EIATTR_KPARAM_INFO
	.align		4
.L_19:
        /*0068*/ 	.byte	0x04, 0x17
        /*006a*/ 	.short	(.L_21 - .L_20)
.L_20:
        /*006c*/ 	.word	0x00000000
        /*0070*/ 	.short	0x0001
        /*0072*/ 	.short	0x0004
        /*0074*/ 	.byte	0x00, 0xf0, 0x11, 0x00


	//----- nvinfo : EIATTR_KPARAM_INFO
	.align		4
.L_21:
        /*0078*/ 	.byte	0x04, 0x17
        /*007a*/ 	.short	(.L_23 - .L_22)
.L_22:
        /*007c*/ 	.word	0x00000000
        /*0080*/ 	.short	0x0000
        /*0082*/ 	.short	0x0000
        /*0084*/ 	.byte	0x00, 0xf0, 0x11, 0x00


	//----- nvinfo : EIATTR_SPARSE_MMA_MASK
	.align		4
.L_23:
        /*0088*/ 	.byte	0x03, 0x50
        /*008a*/ 	.short	0x0000


	//----- nvinfo : EIATTR_MAXREG_COUNT
	.align		4
        /*008c*/ 	.byte	0x03, 0x1b
        /*008e*/ 	.short	0x00ff


	//----- nvinfo : EIATTR_MERCURY_ISA_VERSION
	.align		4
        /*0090*/ 	.byte	0x03, 0x5f
        /*0092*/ 	.short	0x0101


	//----- nvinfo : EIATTR_VRC_CTA_INIT_COUNT
	.align		4
        /*0094*/ 	.byte	0x02, 0x4a
	.zero		1
	.zero		1


	//----- nvinfo : EIATTR_EXIT_INSTR_OFFSETS
	.align		4
        /*0098*/ 	.byte	0x04, 0x1c
        /*009a*/ 	.short	(.L_25 - .L_24)


	//   ....[0]....
.L_24:
        /*009c*/ 	.word	0x000000d0


	//   ....[1]....
        /*00a0*/ 	.word	0x00000b20


	//----- nvinfo : EIATTR_CBANK_PARAM_SIZE
	.align		4
.L_25:
        /*00a4*/ 	.byte	0x03, 0x19
        /*00a6*/ 	.short	0x0030


	//----- nvinfo : EIATTR_PARAM_CBANK
	.align		4
        /*00a8*/ 	.byte	0x04, 0x0a
        /*00aa*/ 	.short	(.L_27 - .L_26)
	.align		4
.L_26:
        /*00ac*/ 	.word	index@(.nv.constant0._Z11sgemm_naiveiiifPKfS0_fPf)
        /*00b0*/ 	.short	0x0380
        /*00b2*/ 	.short	0x0030


	//----- nvinfo : EIATTR_SW_WAR
	.align		4
.L_27:
        /*00b4*/ 	.byte	0x04, 0x36
        /*00b6*/ 	.short	(.L_29 - .L_28)
.L_28:
        /*00b8*/ 	.word	0x00000008
.L_29:


//--------------------- .nv.callgraph             --------------------------
	.section	.nv.callgraph,"",@"SHT_CUDA_CALLGRAPH"
	.align	4
	.sectionentsize	8
	.align		4
        /*0000*/ 	.word	0x00000000
	.align		4
        /*0004*/ 	.word	0xffffffff
	.align		4
        /*0008*/ 	.word	0x00000000
	.align		4
        /*000c*/ 	.word	0xfffffffe
	.align		4
        /*0010*/ 	.word	0x00000000
	.align		4
        /*0014*/ 	.word	0xfffffffd
	.align		4
        /*0018*/ 	.word	0x00000000
	.align		4
        /*001c*/ 	.word	0xfffffffc


//--------------------- .text._Z11sgemm_naiveiiifPKfS0_fPf --------------------------
	.section	.text._Z11sgemm_naiveiiifPKfS0_fPf,"ax",@progbits
	.align	128
        .global         _Z11sgemm_naiveiiifPKfS0_fPf
        .type           _Z11sgemm_naiveiiifPKfS0_fPf,@function
        .size           _Z11sgemm_naiveiiifPKfS0_fPf,(.L_x_5 - _Z11sgemm_naiveiiifPKfS0_fPf)
        .other          _Z11sgemm_naiveiiifPKfS0_fPf,@"STO_CUDA_ENTRY STV_DEFAULT"
_Z11sgemm_naiveiiifPKfS0_fPf:
.text._Z11sgemm_naiveiiifPKfS0_fPf:
[----:B------:R-:W-:Y:S01]  /*0000*/  LDC R1, c[0x0][0x37c] ;  /* 0x0000df00ff017b82 */ /* 0x000fe20000000800 */
[----:B------:R-:W0:Y:S07]  /*0010*/  S2R R3, SR_TID.X ;  /* 0x0000000000037919 */ /* 0x000e2e0000002100 */
[----:B------:R-:W1:Y:S01]  /*0020*/  S2UR UR4, SR_CTAID.Y ;  /* 0x00000000000479c3 */ /* 0x000e620000002600 */
[----:B------:R-:W2:Y:S01]  /*0030*/  LDCU UR7, c[0x0][0x380] ;  /* 0x00007000ff0777ac */ /* 0x000ea20008000800 */
[----:B------:R-:W3:Y:S06]  /*0040*/  S2R R11, SR_TID.Y ;  /* 0x00000000000b7919 */ /* 0x000eec0000002200 */
[----:B------:R-:W0:Y:S08]  /*0050*/  S2UR UR6, SR_CTAID.X ;  /* 0x00000000000679c3 */ /* 0x000e300000002500 */
[----:B------:R-:W0:Y:S01]  /*0060*/  LDC R0, c[0x0][0x360] ;  /* 0x0000d800ff007b82 */ /* 0x000e220000000800 */
[----:B------:R-:W1:Y:S02]  /*0070*/  LDCU UR5, c[0x0][0x364] ;  /* 0x00006c80ff0577ac */ /* 0x000e640008000800 */
[----:B-1----:R-:W-:Y:S01]  /*0080*/  UIMAD UR4, UR4, UR5, URZ ;  /* 0x00000005040472a4 */ /* 0x002fe2000f8e02ff */
[----:B0-----:R-:W-:-:S05]  /*0090*/  IMAD R0, R0, UR6, R3 ;  /* 0x0000000600007c24 */ /* 0x001fca000f8e0203 */
[----:B---3--:R-:W-:-:S04]  /*00a0*/  IADD3 R3, PT, PT, R11, UR4, RZ ;  /* 0x000000040b037c10 */ /* 0x008fc8000fffe0ff */
[----:B------:R-:W-:-:S04]  /*00b0*/  VIMNMX.U32 R2, PT, PT, R0, R3, !PT ;  /* 0x0000000300027248 */ /* 0x000fc80007fe0000 */
[----:B--2---:R-:W-:-:S13]  /*00c0*/  ISETP.GE.U32.AND P0, PT, R2, UR7, PT ;  /* 0x0000000702007c0c */ /* 0x004fda000bf06070 */
[----:B------:R-:W-:Y:S05]  /*00d0*/  @P0 EXIT ;  /* 0x000000000000094d */ /* 0x000fea0003800000 */
[----:B------:R-:W0:Y:S01]  /*00e0*/  LDC R5, c[0x0][0x388] ;  /* 0x0000e200ff057b82 */ /* 0x000e220000000800 */
[----:B------:R-:W1:Y:S01]  /*00f0*/  LDCU.64 UR6, c[0x0][0x358] ;  /* 0x00006b00ff0677ac */ /* 0x000e620008000a00 */
[----:B------:R-:W-:Y:S01]  /*0100*/  HFMA2 R20, -RZ, RZ, 0, 0 ;  /* 0x00000000ff147431 */ /* 0x000fe200000001ff */
[----:B0-----:R-:W-:-:S13]  /*0110*/  ISETP.GE.AND P0, PT, R5, 0x1, PT ;  /* 0x000000010500780c */ /* 0x001fda0003f06270 */
[----:B-1----:R-:W-:Y:S05]  /*0120*/  @!P0 BRA `(.L_x_0) ;  /* 0x0000000800548947 */ /* 0x002fea0003800000 */
[C---:B------:R-:W-:Y:S02]  /*0130*/  ISETP.GE.U32.AND P1, PT, R5.reuse, 0x8, PT ;  /* 0x000000080500780c */ /* 0x040fe40003f26070 */
[----:B------:R-:W-:Y:S02]  /*0140*/  LOP3.LUT R4, R5, 0x7, RZ, 0xc0, !PT ;  /* 0x0000000705047812 */ /* 0x000fe400078ec0ff */
[----:B------:R-:W-:Y:S02]  /*0150*/  MOV R20, RZ ;  /* 0x000000ff00147202 */ /* 0x000fe40000000f00 */
[----:B------:R-:W-:Y:S02]  /*0160*/  ISETP.NE.AND P0, PT, R4, RZ, PT ;  /* 0x000000ff0400720c */ /* 0x000fe40003f05270 */
[----:B------:R-:W-:-:S05]  /*0170*/  MOV R6, RZ ;  /* 0x000000ff00067202 */ /* 0x000fca0000000f00 */
[----:B------:R-:W-:Y:S06]  /*0180*/  @!P1 BRA `(.L_x_1) ;  /* 0x0000000400289947 */ /* 0x000fec0003800000 */
[----:B------:R-:W0:Y:S01]  /*0190*/  LDC R8, c[0x0][0x384] ;  /* 0x0000e100ff087b82 */ /* 0x000e220000000800 */
[----:B------:R-:W-:Y:S01]  /*01a0*/  LOP3.LUT R6, R5, 0x7ffffff8, RZ, 0xc0, !PT ;  /* 0x7ffffff805067812 */ /* 0x000fe200078ec0ff */
[----:B------:R-:W-:Y:S01]  /*01b0*/  IMAD R7, R0, R5, 0x3 ;  /* 0x0000000300077424 */ /* 0x000fe200078e0205 */
[----:B------:R-:W-:Y:S02]  /*01c0*/  MOV R20, RZ ;  /* 0x000000ff00147202 */ /* 0x000fe40000000f00 */
[-C--:B------:R-:W-:Y:S02]  /*01d0*/  MOV R9, R3.reuse ;  /* 0x0000000300097202 */ /* 0x080fe40000000f00 */
[----:B------:R-:W-:Y:S02]  /*01e0*/  IADD3 R10, PT, PT, -R6, RZ, RZ ;  /* 0x000000ff060a7210 */ /* 0x000fe40007ffe1ff */
[C---:B0-----:R-:W-:Y:S01]  /*01f0*/  IADD3 R2, PT, PT, R8.reuse, UR4, R11 ;  /* 0x0000000408027c10 */ /* 0x041fe2000fffe00b */
[C-C-:B------:R-:W-:Y:S01]  /*0200*/  IMAD R21, R8.reuse, 0x3, R3.reuse ;  /* 0x0000000308157824 */ /* 0x140fe200078e0203 */
[CC--:B------:R-:W-:Y:S01]  /*0210*/  LEA R11, R8.reuse, R3.reuse, 0x1 ;  /* 0x00000003080b7211 */ /* 0x0c0fe200078e08ff */
[C-C-:B------:R-:W-:Y:S01]  /*0220*/  IMAD R25, R8.reuse, 0x5, R3.reuse ;  /* 0x0000000508197824 */ /* 0x140fe200078e0203 */
[C---:B------:R-:W-:Y:S01]  /*0230*/  LEA R23, R8.reuse, R3, 0x2 ;  /* 0x0000000308177211 */ /* 0x040fe200078e10ff */
[----:B------:R-:W-:-:S02]  /*0240*/  IMAD R27, R8, 0x6, R3 ;  /* 0x00000006081b7824 */ /* 0x000fc400078e0203 */
[----:B------:R-:W-:-:S07]  /*0250*/  IMAD R29, R8, 0x7, R3 ;  /* 0x00000007081d7824 */ /* 0x000fce00078e0203 */
.L_x_2:
[----:B------:R-:W0:Y:S01]  /*0260*/  LDC.64 R16, c[0x0][0x390] ;  /* 0x0000e400ff107b82 */ /* 0x000e220000000a00 */
[----:B------:R-:W-:-:S07]  /*0270*/  IADD3 R19, PT, PT, R7, -0x3, RZ ;  /* 0xfffffffd07137810 */ /* 0x000fce0007ffe0ff */
[----:B------:R-:W1:Y:S01]  /*0280*/  LDC.64 R12, c[0x0][0x398] ;  /* 0x0000e600ff0c7b82 */ /* 0x000e620000000a00 */
[----:B0-----:R-:W-:-:S06]  /*0290*/  IMAD.WIDE.U32 R18, R19, 0x4, R16 ;  /* 0x0000000413127825 */ /* 0x001fcc00078e0010 */
[----:B------:R-:W2:Y:S01]  /*02a0*/  LDG.E R19, desc[UR6][R18.64] ;  /* 0x0000000612137981 */ /* 0x000ea2000c1e1900 */
[----:B-1----:R-:W-:-:S06]  /*02b0*/  IMAD.WIDE.U32 R14, R9, 0x4, R12 ;  /* 0x00000004090e7825 */ /* 0x002fcc00078e000c */
[----:B------:R-:W2:Y:S01]  /*02c0*/  LDG.E R14, desc[UR6][R14.64] ;  /* 0x000000060e0e7981 */ /* 0x000ea2000c1e1900 */
[C---:B------:R-:W-:Y:S02]  /*02d0*/  IADD3 R22, PT, PT, R7.reuse, -0x2, RZ ;  /* 0xfffffffe07167810 */ /* 0x040fe40007ffe0ff */
[----:B------:R-:W-:Y:S01]  /*02e0*/  IADD3 R24, PT, PT, R7, -0x1, RZ ;  /* 0xffffffff07187810 */ /* 0x000fe20007ffe0ff */
[----:B--2---:R-:W-:Y:S02]  /*02f0*/  FFMA R20, R19, R14, R20 ;  /* 0x0000000e13147223 */ /* 0x004fe40000000014 */
[----:B------:R-:W-:-:S04]  /*0300*/  IMAD.WIDE.U32 R14, R22, 0x4, R16 ;  /* 0x00000004160e7825 */ /* 0x000fc800078e0010 */
[----:B------:R-:W-:Y:S01]  /*0310*/  IMAD.WIDE.U32 R18, R2, 0x4, R12 ;  /* 0x0000000402127825 */ /* 0x000fe200078e000c */
[----:B------:R0:W2:Y:S04]  /*0320*/  LDG.E R22, desc[UR6][R14.64] ;  /* 0x000000060e167981 */ /* 0x0000a8000c1e1900 */
[----:B------:R1:W2:Y:S01]  /*0330*/  LDG.E R26, desc[UR6][R18.64] ;  /* 0x00000006121a7981 */ /* 0x0002a2000c1e1900 */
[----:B0-----:R-:W-:-:S04]  /*0340*/  IMAD.WIDE.U32 R14, R24, 0x4, R16 ;  /* 0x00000004180e7825 */ /* 0x001fc800078e0010 */
[----:B-1----:R-:W-:Y:S01]  /*0350*/  IMAD.WIDE.U32 R18, R11, 0x4, R12 ;  /* 0x000000040b127825 */ /* 0x002fe200078e000c */
[----:B------:R0:W3:Y:S04]  /*0360*/  LDG.E R24, desc[UR6][R14.64] ;  /* 0x000000060e187981 */ /* 0x0000e8000c1e1900 */
[----:B------:R1:W3:Y:S01]  /*0370*/  LDG.E R28, desc[UR6][R18.64] ;  /* 0x00000006121c7981 */ /* 0x0002e2000c1e1900 */
[----:B0-----:R-:W-:-:S04]  /*0380*/  IMAD.WIDE.U32 R14, R7, 0x4, R16 ;  /* 0x00000004070e7825 */ /* 0x001fc800078e0010 */
[----:B-1----:R-:W-:-:S04]  /*0390*/  IMAD.WIDE.U32 R18, R21, 0x4, R12 ;  /* 0x0000000415127825 */ /* 0x002fc800078e000c */
[----:B--2---:R-:W-:Y:S02]  /*03a0*/  FFMA R20, R22, R26, R20 ;  /* 0x0000001a16147223 */ /* 0x004fe40000000014 */
[----:B------:R-:W2:Y:S04]  /*03b0*/  LDG.E R22, desc[UR6][R14.64] ;  /* 0x000000060e167981 */ /* 0x000ea8000c1e1900 */
[----:B------:R0:W2:Y:S01]  /*03c0*/  LDG.E R26, desc[UR6][R18.64] ;  /* 0x00000006121a7981 */ /* 0x0000a2000c1e1900 */
[----:B---3--:R-:W-:Y:S01]  /*03d0*/  FFMA R20, R24, R28, R20 ;  /* 0x0000001c18147223 */ /* 0x008fe20000000014 */
[----:B------:R-:W-:Y:S01]  /*03e0*/  IADD3 R24, PT, PT, R7, 0x1, RZ ;  /* 0x0000000107187810 */ /* 0x000fe20007ffe0ff */
[----:B0-----:R-:W-:-:S04]  /*03f0*/  IMAD.WIDE.U32 R18, R23, 0x4, R12 ;  /* 0x0000000417127825 */ /* 0x001fc800078e000c */
[----:B------:R-:W-:Y:S01]  /*0400*/  IMAD.WIDE.U32 R14, R24, 0x4, R16 ;  /* 0x00000004180e7825 */ /* 0x000fe200078e0010 */
[----:B------:R-:W3:Y:S04]  /*0410*/  LDG.E R28, desc[UR6][R18.64] ;  /* 0x00000006121c7981 */ /* 0x000ee8000c1e1900 */
[----:B------:R0:W3:Y:S01]  /*0420*/  LDG.E R24, desc[UR6][R14.64] ;  /* 0x000000060e187981 */ /* 0x0000e2000c1e1900 */
[----:B--2---:R-:W-:Y:S01]  /*0430*/  FFMA R20, R22, R26, R20 ;  /* 0x0000001a16147223 */ /* 0x004fe20000000014 */
[C---:B------:R-:W-:Y:S02]  /*0440*/  IADD3 R26, PT, PT, R7.reuse, 0x3, RZ ;  /* 0x00000003071a7810 */ /* 0x040fe40007ffe0ff */
[----:B------:R-:W-:-:S03]  /*0450*/  IADD3 R22, PT, PT, R7, 0x2, RZ ;  /* 0x0000000207167810 */ /* 0x000fc60007ffe0ff */
[----:B0-----:R-:W-:Y:S01]  /*0460*/  IMAD.WIDE.U32 R14, R26, 0x4, R16 ;  /* 0x000000041a0e7825 */ /* 0x001fe200078e0010 */
[----:B------:R-:W-:-:S03]  /*0470*/  IADD3 R26, PT, PT, R7, 0x4, RZ ;  /* 0x00000004071a7810 */ /* 0x000fc60007ffe0ff */
[--C-:B------:R-:W-:Y:S02]  /*0480*/  IMAD.WIDE.U32 R18, R22, 0x4, R16.reuse ;  /* 0x0000000416127825 */ /* 0x100fe400078e0010 */
[----:B------:R0:W2:Y:S02]  /*0490*/  LDG.E R22, desc[UR6][R14.64] ;  /* 0x000000060e167981 */ /* 0x0000a4000c1e1900 */
[----:B------:R-:W-:-:S04]  /*04a0*/  IMAD.WIDE.U32 R16, R26, 0x4, R16 ;  /* 0x000000041a107825 */ /* 0x000fc800078e0010 */
[----:B---3--:R-:W-:Y:S02]  /*04b0*/  FFMA R20, R24, R28, R20 ;  /* 0x0000001c18147223 */ /* 0x008fe40000000014 */
[----:B------:R-:W3:Y:S01]  /*04c0*/  LDG.E R17, desc[UR6][R16.64] ;  /* 0x0000000610117981 */ /* 0x000ee2000c1e1900 */
[----:B0-----:R-:W-:-:S03]  /*04d0*/  IMAD.WIDE.U32 R14, R25, 0x4, R12 ;  /* 0x00000004190e7825 */ /* 0x001fc600078e000c */
[----:B------:R0:W4:Y:S04]  /*04e0*/  LDG.E R24, desc[UR6][R18.64] ;  /* 0x0000000612187981 */ /* 0x000128000c1e1900 */
[----:B------:R-:W4:Y:S01]  /*04f0*/  LDG.E R26, desc[UR6][R14.64] ;  /* 0x000000060e1a7981 */ /* 0x000f22000c1e1900 */
[----:B0-----:R-:W-:-:S04]  /*0500*/  IMAD.WIDE.U32 R18, R27, 0x4, R12 ;  /* 0x000000041b127825 */ /* 0x001fc800078e000c */
[----:B------:R-:W-:Y:S01]  /*0510*/  IMAD.WIDE.U32 R12, R29, 0x4, R12 ;  /* 0x000000041d0c7825 */ /* 0x000fe200078e000c */
[----:B------:R-:W2:Y:S05]  /*0520*/  LDG.E R28, desc[UR6][R18.64] ;  /* 0x00000006121c7981 */ /* 0x000eaa000c1e1900 */
[----:B------:R-:W3:Y:S01]  /*0530*/  LDG.E R12, desc[UR6][R12.64] ;  /* 0x000000060c0c7981 */ /* 0x000ee2000c1e1900 */
[----:B------:R-:W-:-:S04]  /*0540*/  IADD3 R10, PT, PT, R10, 0x8, RZ ;  /* 0x000000080a0a7810 */ /* 0x000fc80007ffe0ff */
[----:B------:R-:W-:Y:S02]  /*0550*/  ISETP.NE.AND P1, PT, R10, RZ, PT ;  /* 0x000000ff0a00720c */ /* 0x000fe40003f25270 */
[----:B------:R-:W-:Y:S02]  /*0560*/  IADD3 R7, PT, PT, R7, 0x8, RZ ;  /* 0x0000000807077810 */ /* 0x000fe40007ffe0ff */
[C---:B------:R-:W-:Y:S02]  /*0570*/  LEA R2, R8.reuse, R2, 0x3 ;  /* 0x0000000208027211 */ /* 0x040fe400078e18ff */
[C---:B------:R-:W-:Y:S02]  /*0580*/  LEA R11, R8.reuse, R11, 0x3 ;  /* 0x0000000b080b7211 */ /* 0x040fe400078e18ff */
[C---:B------:R-:W-:Y:S02]  /*0590*/  LEA R21, R8.reuse, R21, 0x3 ;  /* 0x0000001508157211 */ /* 0x040fe400078e18ff */
[----:B------:R-:W-:-:S02]  /*05a0*/  LEA R23, R8, R23, 0x3 ;  /* 0x0000001708177211 */ /* 0x000fc400078e18ff */
[C---:B------:R-:W-:Y:S02]  /*05b0*/  LEA R25, R8.reuse, R25, 0x3 ;  /* 0x0000001908197211 */ /* 0x040fe400078e18ff */
[C---:B------:R-:W-:Y:S02]  /*05c0*/  LEA R27, R8.reuse, R27, 0x3 ;  /* 0x0000001b081b7211 */ /* 0x040fe400078e18ff */
[C---:B------:R-:W-:Y:S02]  /*05d0*/  LEA R29, R8.reuse, R29, 0x3 ;  /* 0x0000001d081d7211 */ /* 0x040fe400078e18ff */
[----:B------:R-:W-:Y:S01]  /*05e0*/  LEA R9, R8, R9, 0x3 ;  /* 0x0000000908097211 */ /* 0x000fe200078e18ff */
[----:B----4-:R-:W-:-:S04]  /*05f0*/  FFMA R20, R24, R26, R20 ;  /* 0x0000001a18147223 */ /* 0x010fc80000000014 */
[----:B--2---:R-:W-:-:S04]  /*0600*/  FFMA R20, R22, R28, R20 ;  /* 0x0000001c16147223 */ /* 0x004fc80000000014 */
[----:B---3--:R-:W-:Y:S01]  /*0610*/  FFMA R20, R17, R12, R20 ;  /* 0x0000000c11147223 */ /* 0x008fe20000000014 */
[----:B------:R-:W-:Y:S06]  /*0620*/  @P1 BRA `(.L_x_2) ;  /* 0xfffffffc000c1947 */ /* 0x000fec000383ffff */
.L_x_1:
[----:B------:R-:W-:Y:S05]  /*0630*/  @!P0 BRA `(.L_x_0) ;  /* 0x0000000400108947 */ /* 0x000fea0003800000 */
[----:B------:R-:W-:Y:S02]  /*0640*/  ISETP.GE.U32.AND P0, PT, R4, 0x4, PT ;  /* 0x000000040400780c */ /* 0x000fe40003f06070 */
[----:B------:R-:W-:-:S04]  /*0650*/  LOP3.LUT R2, R5, 0x3, RZ, 0xc0, !PT ;  /* 0x0000000305027812 */ /* 0x000fc800078ec0ff */
[----:B------:R-:W-:-:S07]  /*0660*/  ISETP.NE.AND P1, PT, R2, RZ, PT ;  /* 0x000000ff0200720c */ /* 0x000fce0003f25270 */
[----:B------:R-:W-:Y:S06]  /*0670*/  @!P0 BRA `(.L_x_3) ;  /* 0x0000000000808947 */ /* 0x000fec0003800000 */
[----:B------:R-:W0:Y:S01]  /*0680*/  LDC.64 R8, c[0x0][0x398] ;  /* 0x0000e600ff087b82 */ /* 0x000e220000000a00 */
[----:B------:R-:W1:Y:S01]  /*0690*/  LDCU UR5, c[0x0][0x384] ;  /* 0x00007080ff0577ac */ /* 0x000e620008000800 */
[----:B------:R-:W-:-:S05]  /*06a0*/  IMAD R13, R0, R5, R6 ;  /* 0x00000005000d7224 */ /* 0x000fca00078e0206 */
[C---:B------:R-:W-:Y:S01]  /*06b0*/  IADD3 R23, PT, PT, R13.reuse, 0x1, RZ ;  /* 0x000000010d177810 */ /* 0x040fe20007ffe0ff */
[----:B------:R-:W2:Y:S01]  /*06c0*/  LDC.64 R10, c[0x0][0x390] ;  /* 0x0000e400ff0a7b82 */ /* 0x000ea20000000a00 */
[----:B------:R-:W-:Y:S01]  /*06d0*/  IADD3 R21, PT, PT, R13, 0x2, RZ ;  /* 0x000000020d157810 */ /* 0x000fe20007ffe0ff */
[----:B-1----:R-:W-:-:S04]  /*06e0*/  IMAD R15, R6, UR5, R3 ;  /* 0x00000005060f7c24 */ /* 0x002fc8000f8e0203 */
[C---:B0-----:R-:W-:Y:S01]  /*06f0*/  IMAD.WIDE.U32 R18, R15.reuse, 0x4, R8 ;  /* 0x000000040f127825 */ /* 0x041fe200078e0008 */
[----:B------:R-:W-:-:S04]  /*0700*/  IADD3 R15, PT, PT, R15, UR5, RZ ;  /* 0x000000050f0f7c10 */ /* 0x000fc8000fffe0ff */
[----:B------:R-:W-:Y:S01]  /*0710*/  IADD3 R27, PT, PT, R15, UR5, RZ ;  /* 0x000000050f1b7c10 */ /* 0x000fe2000fffe0ff */
[--C-:B--2---:R-:W-:Y:S01]  /*0720*/  IMAD.WIDE.U32 R24, R13, 0x4, R10.reuse ;  /* 0x000000040d187825 */ /* 0x104fe200078e000a */
[----:B------:R-:W2:Y:S03]  /*0730*/  LDG.E R18, desc[UR6][R18.64] ;  /* 0x0000000612127981 */ /* 0x000ea6000c1e1900 */
[----:B------:R-:W-:Y:S01]  /*0740*/  IMAD.WIDE.U32 R22, R23, 0x4, R10 ;  /* 0x0000000417167825 */ /* 0x000fe200078e000a */
[----:B------:R-:W2:Y:S03]  /*0750*/  LDG.E R7, desc[UR6][R24.64] ;  /* 0x0000000618077981 */ /* 0x000ea6000c1e1900 */
[----:B------:R-:W-:Y:S01]  /*0760*/  IMAD.WIDE.U32 R16, R15, 0x4, R8 ;  /* 0x000000040f107825 */ /* 0x000fe200078e0008 */
[----:B------:R-:W-:Y:S01]  /*0770*/  IADD3 R29, PT, PT, R13, 0x3, RZ ;  /* 0x000000030d1d7810 */ /* 0x000fe20007ffe0ff */
[----:B------:R-:W3:Y:S02]  /*0780*/  LDG.E R22, desc[UR6][R22.64] ;  /* 0x0000000616167981 */ /* 0x000ee4000c1e1900 */
[----:B------:R-:W-:Y:S01]  /*0790*/  IMAD.WIDE.U32 R14, R21, 0x4, R10 ;  /* 0x00000004150e7825 */ /* 0x000fe200078e000a */
[C---:B------:R-:W-:Y:S01]  /*07a0*/  IADD3 R21, PT, PT, R27.reuse, UR5, RZ ;  /* 0x000000051b157c10 */ /* 0x040fe2000fffe0ff */
[----:B------:R-:W3:Y:S02]  /*07b0*/  LDG.E R16, desc[UR6][R16.64] ;  /* 0x0000000610107981 */ /* 0x000ee4000c1e1900 */
[----:B------:R-:W-:-:S02]  /*07c0*/  IMAD.WIDE.U32 R12, R27, 0x4, R8 ;  /* 0x000000041b0c7825 */ /* 0x000fc400078e0008 */
[----:B------:R-:W4:Y:S02]  /*07d0*/  LDG.E R14, desc[UR6][R14.64] ;  /* 0x000000060e0e7981 */ /* 0x000f24000c1e1900 */
[----:B------:R-:W-:Y:S02]  /*07e0*/  IMAD.WIDE.U32 R10, R29, 0x4, R10 ;  /* 0x000000041d0a7825 */ /* 0x000fe400078e000a */
[----:B------:R-:W4:Y:S02]  /*07f0*/  LDG.E R12, desc[UR6][R12.64] ;  /* 0x000000060c0c7981 */ /* 0x000f24000c1e1900 */
[----:B------:R-:W-:Y:S02]  /*0800*/  IMAD.WIDE.U32 R8, R21, 0x4, R8 ;  /* 0x0000000415087825 */ /* 0x000fe400078e0008 */
[----:B------:R-:W5:Y:S04]  /*0810*/  LDG.E R10, desc[UR6][R10.64] ;  /* 0x000000060a0a7981 */ /* 0x000f68000c1e1900 */
[----:B------:R-:W5:Y:S01]  /*0820*/  LDG.E R8, desc[UR6][R8.64] ;  /* 0x0000000608087981 */ /* 0x000f62000c1e1900 */
[----:B------:R-:W-:Y:S01]  /*0830*/  IADD3 R6, PT, PT, R6, 0x4, RZ ;  /* 0x0000000406067810 */ /* 0x000fe20007ffe0ff */
[----:B--2---:R-:W-:-:S04]  /*0840*/  FFMA R7, R7, R18, R20 ;  /* 0x0000001207077223 */ /* 0x004fc80000000014 */
[----:B---3--:R-:W-:-:S04]  /*0850*/  FFMA R7, R22, R16, R7 ;  /* 0x0000001016077223 */ /* 0x008fc80000000007 */
[----:B----4-:R-:W-:-:S04]  /*0860*/  FFMA R7, R14, R12, R7 ;  /* 0x0000000c0e077223 */ /* 0x010fc80000000007 */
[----:B-----5:R-:W-:-:S07]  /*0870*/  FFMA R20, R10, R8, R7 ;  /* 0x000000080a147223 */ /* 0x020fce0000000007 */
.L_x_3:
[----:B------:R-:W-:Y:S05]  /*0880*/  @!P1 BRA `(.L_x_0) ;  /* 0x00000000007c9947 */ /* 0x000fea0003800000 */
[----:B------:R-:W-:Y:S01]  /*0890*/  ISETP.NE.AND P0, PT, R2, 0x1, PT ;  /* 0x000000010200780c */ /* 0x000fe20003f05270 */
[----:B------:R-:W0:Y:S01]  /*08a0*/  LDC.64 R12, c[0x0][0x390] ;  /* 0x0000e400ff0c7b82 */ /* 0x000e220000000a00 */
[----:B------:R-:W-:-:S04]  /*08b0*/  LOP3.LUT R4, R5, 0x1, RZ, 0xc0, !PT ;  /* 0x0000000105047812 */ /* 0x000fc800078ec0ff */
[----:B------:R-:W-:-:S03]  /*08c0*/  ISETP.NE.U32.AND P1, PT, R4, 0x1, PT ;  /* 0x000000010400780c */ /* 0x000fc60003f25070 */
[----:B------:R-:W1:Y:S04]  /*08d0*/  LDC.64 R16, c[0x0][0x398] ;  /* 0x0000e600ff107b82 */ /* 0x000e680000000a00 */
[----:B------:R-:W-:-:S04]  /*08e0*/  @P0 IMAD R15, R0, R5, R6 ;  /* 0x00000005000f0224 */ /* 0x000fc800078e0206 */
[----:B------:R-:W2:Y:S01]  /*08f0*/  @P0 LDC R2, c[0x0][0x384] ;  /* 0x0000e100ff020b82 */ /* 0x000ea20000000800 */
[----:B------:R-:W-:-:S07]  /*0900*/  @P0 IADD3 R21, PT, PT, R15, 0x1, RZ ;  /* 0x000000010f150810 */ /* 0x000fce0007ffe0ff */
[----:B------:R-:W3:Y:S08]  /*0910*/  @!P1 LDC R4, c[0x0][0x384] ;  /* 0x0000e100ff049b82 */ /* 0x000ef00000000800 */
[----:B------:R-:W4:Y:S08]  /*0920*/  LDC.64 R10, c[0x0][0x390] ;  /* 0x0000e400ff0a7b82 */ /* 0x000f300000000a00 */
[----:B------:R-:W5:Y:S01]  /*0930*/  LDC.64 R8, c[0x0][0x398] ;  /* 0x0000e600ff087b82 */ /* 0x000f620000000a00 */
[C---:B--2---:R-:W-:Y:S01]  /*0940*/  @P0 IMAD R7, R6.reuse, R2, R3 ;  /* 0x0000000206070224 */ /* 0x044fe200078e0203 */
[----:B------:R-:W-:Y:S01]  /*0950*/  @P0 IADD3 R6, PT, PT, R6, 0x2, RZ ;  /* 0x0000000206060810 */ /* 0x000fe20007ffe0ff */
[----:B0-----:R-:W-:-:S03]  /*0960*/  @P0 IMAD.WIDE.U32 R14, R15, 0x4, R12 ;  /* 0x000000040f0e0825 */ /* 0x001fc600078e000c */
[C---:B------:R-:W-:Y:S01]  /*0970*/  @P0 IADD3 R23, PT, PT, R7.reuse, R2, RZ ;  /* 0x0000000207170210 */ /* 0x040fe20007ffe0ff */
[----:B-1----:R-:W-:Y:S02]  /*0980*/  @P0 IMAD.WIDE.U32 R18, R7, 0x4, R16 ;  /* 0x0000000407120825 */ /* 0x002fe400078e0010 */
[----:B------:R-:W2:Y:S02]  /*0990*/  @P0 LDG.E R15, desc[UR6][R14.64] ;  /* 0x000000060e0f0981 */ /* 0x000ea4000c1e1900 */
[----:B------:R-:W-:Y:S02]  /*09a0*/  @P0 IMAD.WIDE.U32 R12, R21, 0x4, R12 ;  /* 0x00000004150c0825 */ /* 0x000fe400078e000c */
[----:B------:R-:W2:Y:S02]  /*09b0*/  @P0 LDG.E R7, desc[UR6][R18.64] ;  /* 0x0000000612070981 */ /* 0x000ea4000c1e1900 */
[----:B------:R-:W-:Y:S02]  /*09c0*/  @P0 IMAD.WIDE.U32 R16, R23, 0x4, R16 ;  /* 0x0000000417100825 */ /* 0x000fe400078e0010 */
[----:B------:R-:W2:Y:S02]  /*09d0*/  @P0 LDG.E R12, desc[UR6][R12.64] ;  /* 0x000000060c0c0981 */ /* 0x000ea4000c1e1900 */
[----:B------:R-:W-:-:S02]  /*09e0*/  @!P1 IMAD R5, R0, R5, R6 ;  /* 0x0000000500059224 */ /* 0x000fc400078e0206 */
[----:B---3--:R-:W-:Y:S01]  /*09f0*/  @!P1 IMAD R21, R6, R4, R3 ;  /* 0x0000000406159224 */ /* 0x008fe200078e0203 */
[----:B------:R-:W3:Y:S01]  /*0a00*/  @P0 LDG.E R16, desc[UR6][R16.64] ;  /* 0x0000000610100981 */ /* 0x000ee2000c1e1900 */
[----:B----4-:R-:W-:-:S04]  /*0a10*/  @!P1 IMAD.WIDE.U32 R10, R5, 0x4, R10 ;  /* 0x00000004050a9825 */ /* 0x010fc800078e000a */
[----:B-----5:R-:W-:Y:S02]  /*0a20*/  @!P1 IMAD.WIDE.U32 R8, R21, 0x4, R8 ;  /* 0x0000000415089825 */ /* 0x020fe400078e0008 */
[----:B------:R-:W4:Y:S04]  /*0a30*/  @!P1 LDG.E R11, desc[UR6][R10.64] ;  /* 0x000000060a0b9981 */ /* 0x000f28000c1e1900 */
[----:B------:R-:W4:Y:S01]  /*0a40*/  @!P1 LDG.E R8, desc[UR6][R8.64] ;  /* 0x0000000608089981 */ /* 0x000f22000c1e1900 */
[----:B--2---:R-:W-:-:S04]  /*0a50*/  @P0 FFMA R7, R15, R7, R20 ;  /* 0x000000070f070223 */ /* 0x004fc80000000014 */
[----:B---3--:R-:W-:-:S04]  /*0a60*/  @P0 FFMA R20, R12, R16, R7 ;  /* 0x000000100c140223 */ /* 0x008fc80000000007 */
[----:B----4-:R-:W-:-:S07]  /*0a70*/  @!P1 FFMA R20, R11, R8, R20 ;  /* 0x000000080b149223 */ /* 0x010fce0000000014 */
.L_x_0:
[----:B------:R-:W0:Y:S01]  /*0a80*/  LDC.64 R4, c[0x0][0x3a8] ;  /* 0x0000ea00ff047b82 */ /* 0x000e220000000a00 */
[----:B------:R-:W1:Y:S01]  /*0a90*/  LDCU UR5, c[0x0][0x384] ;  /* 0x00007080ff0577ac */ /* 0x000e620008000800 */
[----:B------:R-:W2:Y:S01]  /*0aa0*/  LDCU UR8, c[0x0][0x38c] ;  /* 0x00007180ff0877ac */ /* 0x000ea20008000800 */
[----:B-1----:R-:W-:Y:S01]  /*0ab0*/  IMAD R3, R0, UR5, R3 ;  /* 0x0000000500037c24 */ /* 0x002fe2000f8e0203 */
[----:B------:R-:W1:Y:S03]  /*0ac0*/  LDCU UR5, c[0x0][0x3a0] ;  /* 0x00007400ff0577ac */ /* 0x000e660008000800 */
[----:B0-----:R-:W-:-:S05]  /*0ad0*/  IMAD.WIDE.U32 R2, R3, 0x4, R4 ;  /* 0x0000000403027825 */ /* 0x001fca00078e0004 */
[----:B------:R-:W1:Y:S02]  /*0ae0*/  LDG.E R0, desc[UR6][R2.64] ;  /* 0x0000000602007981 */ /* 0x000e64000c1e1900 */
[----:B-1----:R-:W-:-:S04]  /*0af0*/  FMUL R5, R0, UR5 ;  /* 0x0000000500057c20 */ /* 0x002fc80008400000 */
[----:B--2---:R-:W-:-:S05]  /*0b00*/  FFMA R5, R20, UR8, R5 ;  /* 0x0000000814057c23 */ /* 0x004fca0008000005 */
[----:B------:R-:W-:Y:S01]  /*0b10*/  STG.E desc[UR6][R2.64], R5 ;  /* 0x0000000502007986 */ /* 0x000fe2000c101906 */
[----:B------:R-:W-:Y:S05]  /*0b20*/  EXIT ;  /* 0x000000000000794d */ /* 0x000fea0003800000 */
.L_x_4:
[----:B------:R-:W-:-:S00]  /*0b30*/  BRA `(.L_x_4) ;  /* 0xfffffffc00fc7947 */ /* 0x000fc0000383ffff */
[----:B------:R-:W-:-:S00]  /*0b40*/  NOP ;  /* 0x0000000000007918 */ /* 0x000fc00000000000 */
        /* <DEDUP_REMOVED lines=11> */
.L_x_5:


//--------------------- .nv.shared.reserved.0     --------------------------
	.section	.nv.shared.reserved.0,"aw",@nobits
	.weak		__nv_reservedSMEM_offset_0_alias
	.size		__nv_reservedSMEM_offset_0_alias, 0, 64
	.other		__nv_reservedSMEM_offset_0_alias,@"STO_CUDA_RESERVED_SHARED STV_DEFAULT"
__nv_reservedSMEM_offset_0_alias:
	.zero		0
	.zero		64


//--------------------- .nv.constant0._Z11sgemm_naiveiiifPKfS0_fPf --------------------------
	.section	.nv.constant0._Z11sgemm_naiveiiifPKfS0_fPf,"a",@progbits
	.sectionflags	@""
	.align	4
.nv.constant0._Z11sgemm_naiveiiifPKfS0_fPf:
	.zero		944


//--------------------- SYMBOLS --------------------------

	.type		.nv.reservedSmem.offset0,@object
	.size		.nv.reservedSmem.offset0,0x4
